//
// Generated by NVIDIA NVVM Compiler
//
// Compiler Build ID: CL-36424714
// Cuda compilation tools, release 13.0, V13.0.88
// Based on NVVM 20.0.0
//

.version 9.0
.target sm_100
.address_size 64

	// .globl	_Z12helloFromGPUv
.extern .func  (.param .b32 func_retval0) vprintf
(
	.param .b64 vprintf_param_0,
	.param .b64 vprintf_param_1
)
;
.global .align 1 .b8 $str[41] = {72, 101, 108, 108, 111, 32, 119, 111, 114, 108, 100, 33, 32, 71, 80, 85, 32, 119, 111, 114, 107, 105, 110, 103, 46, 32, 84, 104, 114, 101, 97, 100, 32, 73, 68, 58, 32, 37, 100, 10};

.visible .entry _Z12helloFromGPUv()
{
	.local .align 8 .b8 	__local_depot0[8];
	.reg .b64 	%SP;
	.reg .b64 	%SPL;
	.reg .b32 	%r<4>;
	.reg .b64 	%rd<5>;

	mov.u64 	%SPL, __local_depot0;
	cvta.local.u64 	%SP, %SPL;
	add.u64 	%rd1, %SP, 0;
	add.u64 	%rd2, %SPL, 0;
	mov.u32 	%r1, %tid.x;
	st.local.u32 	[%rd2], %r1;
	mov.u64 	%rd3, $str;
	cvta.global.u64 	%rd4, %rd3;
	{ // callseq 0, 0
	.param .b64 param0;
	st.param.b64 	[param0], %rd4;
	.param .b64 param1;
	st.param.b64 	[param1], %rd1;
	.param .b32 retval0;
	call.uni (retval0), 
	vprintf, 
	(
	param0, 
	param1
	);
	ld.param.b32 	%r2, [retval0];
	} // callseq 0
	ret;

}


// ===== COMPILED SASS (sm_100) =====

	.target	sm_100

	.elftype	@"ET_EXEC"


//--------------------- .note.nv.tkinfo           --------------------------
	.section	.note.nv.tkinfo,"",@"SHT_NOTE"
	.sectionflags	@"SHF_NOTE_NV_TKINFO"
	.tkinfo
        /*0018*/ 	.word	0x00000002
        /*0030*/ 	.string	""
        /*0030*/ 	.string	"ptxas"
        /*0030*/ 	.string	"Cuda compilation tools, release 13.0, V13.0.88"
        /*0030*/ 	.string	"Build cuda_13.0.r13.0/compiler.36424714_0"
        /*0030*/ 	.string	"-arch sm_100 -m 64 "



//--------------------- .note.nv.cuinfo           --------------------------
	.section	.note.nv.cuinfo,"",@"SHT_NOTE"
	.sectionflags	@"SHF_NOTE_NV_CUINFO"
        /*0018*/ 	.short	0x0002
        /*001a*/ 	.short	0x0064
        /*001c*/ 	.short	0x0082
	.zero		2


//--------------------- .nv.info                  --------------------------
	.section	.nv.info,"",@"SHT_CUDA_INFO"
	.align	4


	//----- nvinfo : EIATTR_REGCOUNT
	.align		4
        /*0000*/ 	.byte	0x04, 0x2f
        /*0002*/ 	.short	(.L_2 - .L_1)
	.align		4
.L_1:
        /*0004*/ 	.word	index@(_Z12helloFromGPUv)
        /*0008*/ 	.word	0x00000018


	//----- nvinfo : EIATTR_FRAME_SIZE
	.align		4
.L_2:
        /*000c*/ 	.byte	0x04, 0x11
        /*000e*/ 	.short	(.L_4 - .L_3)
	.align		4
.L_3:
        /*0010*/ 	.word	index@(_Z12helloFromGPUv)
        /*0014*/ 	.word	0x00000008


	//----- nvinfo : EIATTR_MIN_STACK_SIZE
	.align		4
.L_4:
        /*0018*/ 	.byte	0x04, 0x12
        /*001a*/ 	.short	(.L_6 - .L_5)
	.align		4
.L_5:
        /*001c*/ 	.word	index@(_Z12helloFromGPUv)
        /*0020*/ 	.word	0x00000008
.L_6:


//--------------------- .nv.compat                --------------------------
	.section	.nv.compat,"",@"SHT_CUDA_COMPAT_INFO"
	.align	4
        /*0000*/ 	.byte	0x02, 0x09, 0x00, 0x00, 0x02, 0x02, 0x01, 0x00, 0x02, 0x05, 0x05, 0x00, 0x03, 0x07, 0x01, 0x01
        /*0010*/ 	.byte	0x02, 0x03, 0x00, 0x00, 0x02, 0x06, 0x01, 0x00, 0x04, 0x0b, 0x08, 0x00, 0x09, 0x00, 0x00, 0x00
        /*0020*/ 	.byte	0x00, 0x00, 0x00, 0x00


//--------------------- .nv.info._Z12helloFromGPUv --------------------------
	.section	.nv.info._Z12helloFromGPUv,"",@"SHT_CUDA_INFO"
	.sectionflags	@""
	.align	4


	//----- nvinfo : EIATTR_CUDA_API_VERSION
	.align		4
        /*0000*/ 	.byte	0x04, 0x37
        /*0002*/ 	.short	(.L_8 - .L_7)
.L_7:
        /*0004*/ 	.word	0x00000082


	//----- nvinfo : EIATTR_SPARSE_MMA_MASK
	.align		4
.L_8:
        /*0008*/ 	.byte	0x03, 0x50
        /*000a*/ 	.short	0x0000


	//----- nvinfo : EIATTR_MAXREG_COUNT
	.align		4
        /*000c*/ 	.byte	0x03, 0x1b
        /*000e*/ 	.short	0x00ff


	//----- nvinfo : EIATTR_EXTERNS
	.align		4
        /*0010*/ 	.byte	0x04, 0x0f
        /*0012*/ 	.short	(.L_10 - .L_9)


	//   ....[0]....
	.align		4
.L_9:
        /*0014*/ 	.word	index@(vprintf)


	//----- nvinfo : EIATTR_MERCURY_ISA_VERSION
	.align		4
.L_10:
        /*0018*/ 	.byte	0x03, 0x5f
        /*001a*/ 	.short	0x0101


	//----- nvinfo : EIATTR_VRC_CTA_INIT_COUNT
	.align		4
        /*001c*/ 	.byte	0x02, 0x4a
	.zero		1
	.zero		1


	//----- nvinfo : EIATTR_SYSCALL_OFFSETS
	.align		4
        /*0020*/ 	.byte	0x04, 0x46
        /*0022*/ 	.short	(.L_12 - .L_11)


	//   ....[0]....
.L_11:
        /*0024*/ 	.word	0x000000e0


	//----- nvinfo : EIATTR_EXIT_INSTR_OFFSETS
	.align		4
.L_12:
        /*0028*/ 	.byte	0x04, 0x1c
        /*002a*/ 	.short	(.L_14 - .L_13)


	//   ....[0]....
.L_13:
        /*002c*/ 	.word	0x000000f0


	//----- nvinfo : EIATTR_SW_WAR
	.align		4
.L_14:
        /*0030*/ 	.byte	0x04, 0x36
        /*0032*/ 	.short	(.L_16 - .L_15)
.L_15:
        /*0034*/ 	.word	0x00000008
.L_16:


//--------------------- .nv.callgraph             --------------------------
	.section	.nv.callgraph,"",@"SHT_CUDA_CALLGRAPH"
	.align	4
	.sectionentsize	8
	.align		4
        /*0000*/ 	.word	0x00000000
	.align		4
        /*0004*/ 	.word	0xffffffff
	.align		4
        /*0008*/ 	.word	index@(_Z12helloFromGPUv)
	.align		4
        /*000c*/ 	.word	index@(vprintf)
	.align		4
        /*0010*/ 	.word	0x00000000
	.align		4
        /*0014*/ 	.word	0xfffffffe
	.align		4
        /*0018*/ 	.word	0x00000000
	.align		4
        /*001c*/ 	.word	0xfffffffd
	.align		4
        /*0020*/ 	.word	0x00000000
	.align		4
        /*0024*/ 	.word	0xfffffffc


//--------------------- .nv.constant4             --------------------------
	.section	.nv.constant4,"a",@progbits
	.align	8
	.align		8
.nv.constant4:
        /*0000*/ 	.dword	vprintf
	.align		8
        /*0008*/ 	.dword	$str


//--------------------- .text._Z12helloFromGPUv   --------------------------
	.section	.text._Z12helloFromGPUv,"ax",@progbits
	.align	128
        .global         _Z12helloFromGPUv
        .type           _Z12helloFromGPUv,@function
        .size           _Z12helloFromGPUv,(.L_x_2 - _Z12helloFromGPUv)
        .other          _Z12helloFromGPUv,@"STO_CUDA_ENTRY STV_DEFAULT"
_Z12helloFromGPUv:
.text._Z12helloFromGPUv:
[----:B------:R-:W0:Y:S01]  /*0000*/  LDC R1, c[0x0][0x37c] ;  /* 0x0000df00ff017b82 */ /* 0x000e220000000800 */
[----:B------:R-:W1:Y:S01]  /*0010*/  S2R R8, SR_TID.X ;  /* 0x0000000000087919 */ /* 0x000e620000002100 */
[----:B0-----:R-:W-:Y:S01]  /*0020*/  VIADD R1, R1, 0xfffffff8 ;  /* 0xfffffff801017836 */ /* 0x001fe20000000000 */
[----:B------:R-:W-:Y:S01]  /*0030*/  MOV R0, 0x0 ;  /* 0x0000000000007802 */ /* 0x000fe20000000f00 */
[----:B------:R-:W0:Y:S04]  /*0040*/  LDCU UR4, c[0x0][0x2f8] ;  /* 0x00005f00ff0477ac */ /* 0x000e280008000800 */
[----:B------:R2:W3:Y:S01]  /*0050*/  LDC.64 R2, c[0x4][R0] ;  /* 0x0100000000027b82 */ /* 0x0004e20000000a00 */
[----:B------:R-:W4:Y:S01]  /*0060*/  LDCU.64 UR6, c[0x4][0x8] ;  /* 0x01000100ff0677ac */ /* 0x000f220008000a00 */
[----:B------:R-:W5:Y:S01]  /*0070*/  LDCU UR5, c[0x0][0x2fc] ;  /* 0x00005f80ff0577ac */ /* 0x000f620008000800 */
[----:B0-----:R-:W-:Y:S01]  /*0080*/  IADD3 R6, P0, PT, R1, UR4, RZ ;  /* 0x0000000401067c10 */ /* 0x001fe2000ff1e0ff */
[----:B----4-:R-:W-:Y:S01]  /*0090*/  IMAD.U32 R4, RZ, RZ, UR6 ;  /* 0x00000006ff047e24 */ /* 0x010fe2000f8e00ff */
[----:B------:R-:W-:-:S03]  /*00a0*/  MOV R5, UR7 ;  /* 0x0000000700057c02 */ /* 0x000fc60008000f00 */
[----:B-----5:R-:W-:Y:S01]  /*00b0*/  IMAD.X R7, RZ, RZ, UR5, P0 ;  /* 0x00000005ff077e24 */ /* 0x020fe200080e06ff */
[----:B-1----:R2:W-:Y:S07]  /*00c0*/  STL [R1], R8 ;  /* 0x0000000801007387 */ /* 0x0025ee0000100800 */
[----:B------:R-:W-:-:S07]  /*00d0*/  LEPC R20, `(.L_x_0) ;  /* 0x000000001014794e */ /* 0x000fce0000000000 */
[----:B--23--:R-:W-:Y:S05]  /*00e0*/  CALL.ABS.NOINC R2 ;  /* 0x0000000002007343 */ /* 0x00cfea0003c00000 */
.L_x_0:
[----:B------:R-:W-:Y:S05]  /*00f0*/  EXIT ;  /* 0x000000000000794d */ /* 0x000fea0003800000 */
.L_x_1:
[----:B------:R-:W-:-:S00]  /*0100*/  BRA `(.L_x_1) ;  /* 0xfffffffc00fc7947 */ /* 0x000fc0000383ffff */
[----:B------:R-:W-:-:S00]  /*0110*/  NOP ;  /* 0x0000000000007918 */ /* 0x000fc00000000000 */
        /* <DEDUP_REMOVED lines=14> */
.L_x_2:


//--------------------- .nv.global.init           --------------------------
	.section	.nv.global.init,"aw",@progbits
.nv.global.init:
	.type		$str,@object
	.size		$str,(.L_0 - $str)
$str:
        /*0000*/ 	.byte	0x48, 0x65, 0x6c, 0x6c, 0x6f, 0x20, 0x77, 0x6f, 0x72, 0x6c, 0x64, 0x21, 0x20, 0x47, 0x50, 0x55
        /*0010*/ 	.byte	0x20, 0x77, 0x6f, 0x72, 0x6b, 0x69, 0x6e, 0x67, 0x2e, 0x20, 0x54, 0x68, 0x72, 0x65, 0x61, 0x64
        /*0020*/ 	.byte	0x20, 0x49, 0x44, 0x3a, 0x20, 0x25, 0x64, 0x0a, 0x00
.L_0:


//--------------------- .nv.shared.reserved.0     --------------------------
	.section	.nv.shared.reserved.0,"aw",@nobits
	.weak		__nv_reservedSMEM_offset_0_alias
	.size		__nv_reservedSMEM_offset_0_alias, 0, 64
	.other		__nv_reservedSMEM_offset_0_alias,@"STO_CUDA_RESERVED_SHARED STV_DEFAULT"
__nv_reservedSMEM_offset_0_alias:
	.zero		0
	.zero		64


//--------------------- .nv.constant0._Z12helloFromGPUv --------------------------
	.section	.nv.constant0._Z12helloFromGPUv,"a",@progbits
	.sectionflags	@""
	.align	4
.nv.constant0._Z12helloFromGPUv:
	.zero		896


//--------------------- SYMBOLS --------------------------

	.type		.nv.reservedSmem.offset0,@object
	.size		.nv.reservedSmem.offset0,0x4
	.type		vprintf,@function
